//
// Generated by NVIDIA NVVM Compiler
//
// Compiler Build ID: CL-36424714
// Cuda compilation tools, release 13.0, V13.0.88
// Based on NVVM 20.0.0
//

.version 9.0
.target sm_100
.address_size 64

	// .globl	_Z6kerneliiPKfPf

.visible .entry _Z6kerneliiPKfPf(
	.param .u32 _Z6kerneliiPKfPf_param_0,
	.param .u32 _Z6kerneliiPKfPf_param_1,
	.param .u64 .ptr .align 1 _Z6kerneliiPKfPf_param_2,
	.param .u64 .ptr .align 1 _Z6kerneliiPKfPf_param_3
)
{
	.reg .pred 	%p<11>;
	.reg .b32 	%r<50>;
	.reg .b32 	%f<112>;
	.reg .b64 	%rd<40>;

	ld.param.u32 	%r27, [_Z6kerneliiPKfPf_param_0];
	ld.param.u32 	%r26, [_Z6kerneliiPKfPf_param_1];
	ld.param.u64 	%rd10, [_Z6kerneliiPKfPf_param_2];
	ld.param.u64 	%rd9, [_Z6kerneliiPKfPf_param_3];
	cvta.to.global.u64 	%rd1, %rd10;
	mov.u32 	%r28, %tid.x;
	mov.u32 	%r29, %ntid.x;
	mov.u32 	%r30, %ctaid.x;
	mad.lo.s32 	%r1, %r29, %r30, %r28;
	mov.u32 	%r31, %tid.y;
	mov.u32 	%r32, %ntid.y;
	mov.u32 	%r33, %ctaid.y;
	mad.lo.s32 	%r34, %r32, %r33, %r31;
	max.s32 	%r35, %r1, %r34;
	setp.ge.s32 	%p1, %r35, %r27;
	@%p1 bra 	$L__BB0_15;
	setp.lt.s32 	%p2, %r26, 1;
	mov.f32 	%f111, 0f00000000;
	@%p2 bra 	$L__BB0_14;
	mul.lo.s32 	%r3, %r26, %r1;
	mul.lo.s32 	%r4, %r26, %r34;
	and.b32  	%r5, %r26, 15;
	setp.lt.u32 	%p3, %r26, 16;
	mov.f32 	%f111, 0f00000000;
	mov.b32 	%r46, 0;
	@%p3 bra 	$L__BB0_5;
	and.b32  	%r46, %r26, 2147483632;
	neg.s32 	%r44, %r46;
	add.s64 	%rd2, %rd1, 32;
	mul.wide.u32 	%rd11, %r4, 4;
	add.s64 	%rd38, %rd2, %rd11;
	mov.f32 	%f111, 0f00000000;
	mov.u32 	%r43, %r3;
$L__BB0_4:
	.pragma "nounroll";
	mul.wide.s32 	%rd12, %r43, 4;
	add.s64 	%rd13, %rd2, %rd12;
	ld.global.f32 	%f18, [%rd13+-32];
	ld.global.f32 	%f19, [%rd38+-32];
	fma.rn.f32 	%f20, %f18, %f19, %f111;
	ld.global.f32 	%f21, [%rd13+-28];
	ld.global.f32 	%f22, [%rd38+-28];
	fma.rn.f32 	%f23, %f21, %f22, %f20;
	ld.global.f32 	%f24, [%rd13+-24];
	ld.global.f32 	%f25, [%rd38+-24];
	fma.rn.f32 	%f26, %f24, %f25, %f23;
	ld.global.f32 	%f27, [%rd13+-20];
	ld.global.f32 	%f28, [%rd38+-20];
	fma.rn.f32 	%f29, %f27, %f28, %f26;
	ld.global.f32 	%f30, [%rd13+-16];
	ld.global.f32 	%f31, [%rd38+-16];
	fma.rn.f32 	%f32, %f30, %f31, %f29;
	ld.global.f32 	%f33, [%rd13+-12];
	ld.global.f32 	%f34, [%rd38+-12];
	fma.rn.f32 	%f35, %f33, %f34, %f32;
	ld.global.f32 	%f36, [%rd13+-8];
	ld.global.f32 	%f37, [%rd38+-8];
	fma.rn.f32 	%f38, %f36, %f37, %f35;
	ld.global.f32 	%f39, [%rd13+-4];
	ld.global.f32 	%f40, [%rd38+-4];
	fma.rn.f32 	%f41, %f39, %f40, %f38;
	ld.global.f32 	%f42, [%rd13];
	ld.global.f32 	%f43, [%rd38];
	fma.rn.f32 	%f44, %f42, %f43, %f41;
	ld.global.f32 	%f45, [%rd13+4];
	ld.global.f32 	%f46, [%rd38+4];
	fma.rn.f32 	%f47, %f45, %f46, %f44;
	ld.global.f32 	%f48, [%rd13+8];
	ld.global.f32 	%f49, [%rd38+8];
	fma.rn.f32 	%f50, %f48, %f49, %f47;
	ld.global.f32 	%f51, [%rd13+12];
	ld.global.f32 	%f52, [%rd38+12];
	fma.rn.f32 	%f53, %f51, %f52, %f50;
	ld.global.f32 	%f54, [%rd13+16];
	ld.global.f32 	%f55, [%rd38+16];
	fma.rn.f32 	%f56, %f54, %f55, %f53;
	ld.global.f32 	%f57, [%rd13+20];
	ld.global.f32 	%f58, [%rd38+20];
	fma.rn.f32 	%f59, %f57, %f58, %f56;
	ld.global.f32 	%f60, [%rd13+24];
	ld.global.f32 	%f61, [%rd38+24];
	fma.rn.f32 	%f62, %f60, %f61, %f59;
	ld.global.f32 	%f63, [%rd13+28];
	ld.global.f32 	%f64, [%rd38+28];
	fma.rn.f32 	%f111, %f63, %f64, %f62;
	add.s32 	%r44, %r44, 16;
	add.s32 	%r43, %r43, 16;
	add.s64 	%rd38, %rd38, 64;
	setp.ne.s32 	%p4, %r44, 0;
	@%p4 bra 	$L__BB0_4;
$L__BB0_5:
	setp.eq.s32 	%p5, %r5, 0;
	@%p5 bra 	$L__BB0_14;
	and.b32  	%r13, %r26, 7;
	setp.lt.u32 	%p6, %r5, 8;
	@%p6 bra 	$L__BB0_8;
	add.s32 	%r37, %r46, %r3;
	mul.wide.s32 	%rd14, %r37, 4;
	add.s64 	%rd15, %rd1, %rd14;
	ld.global.f32 	%f66, [%rd15];
	add.s32 	%r38, %r46, %r4;
	mul.wide.u32 	%rd16, %r38, 4;
	add.s64 	%rd17, %rd1, %rd16;
	ld.global.f32 	%f67, [%rd17];
	fma.rn.f32 	%f68, %f66, %f67, %f111;
	ld.global.f32 	%f69, [%rd15+4];
	cvt.u64.u32 	%rd18, %r4;
	cvt.u64.u32 	%rd19, %r46;
	add.s64 	%rd20, %rd19, %rd18;
	shl.b64 	%rd21, %rd20, 2;
	add.s64 	%rd22, %rd1, %rd21;
	ld.global.f32 	%f70, [%rd22+4];
	fma.rn.f32 	%f71, %f69, %f70, %f68;
	ld.global.f32 	%f72, [%rd15+8];
	ld.global.f32 	%f73, [%rd22+8];
	fma.rn.f32 	%f74, %f72, %f73, %f71;
	ld.global.f32 	%f75, [%rd15+12];
	ld.global.f32 	%f76, [%rd22+12];
	fma.rn.f32 	%f77, %f75, %f76, %f74;
	ld.global.f32 	%f78, [%rd15+16];
	ld.global.f32 	%f79, [%rd22+16];
	fma.rn.f32 	%f80, %f78, %f79, %f77;
	ld.global.f32 	%f81, [%rd15+20];
	ld.global.f32 	%f82, [%rd22+20];
	fma.rn.f32 	%f83, %f81, %f82, %f80;
	ld.global.f32 	%f84, [%rd15+24];
	ld.global.f32 	%f85, [%rd22+24];
	fma.rn.f32 	%f86, %f84, %f85, %f83;
	ld.global.f32 	%f87, [%rd15+28];
	ld.global.f32 	%f88, [%rd22+28];
	fma.rn.f32 	%f111, %f87, %f88, %f86;
	add.s32 	%r46, %r46, 8;
$L__BB0_8:
	setp.eq.s32 	%p7, %r13, 0;
	@%p7 bra 	$L__BB0_14;
	and.b32  	%r16, %r26, 3;
	setp.lt.u32 	%p8, %r13, 4;
	@%p8 bra 	$L__BB0_11;
	add.s32 	%r39, %r46, %r3;
	mul.wide.s32 	%rd23, %r39, 4;
	add.s64 	%rd24, %rd1, %rd23;
	ld.global.f32 	%f90, [%rd24];
	add.s32 	%r40, %r46, %r4;
	mul.wide.u32 	%rd25, %r40, 4;
	add.s64 	%rd26, %rd1, %rd25;
	ld.global.f32 	%f91, [%rd26];
	fma.rn.f32 	%f92, %f90, %f91, %f111;
	ld.global.f32 	%f93, [%rd24+4];
	cvt.u64.u32 	%rd27, %r4;
	cvt.u64.u32 	%rd28, %r46;
	add.s64 	%rd29, %rd28, %rd27;
	shl.b64 	%rd30, %rd29, 2;
	add.s64 	%rd31, %rd1, %rd30;
	ld.global.f32 	%f94, [%rd31+4];
	fma.rn.f32 	%f95, %f93, %f94, %f92;
	ld.global.f32 	%f96, [%rd24+8];
	ld.global.f32 	%f97, [%rd31+8];
	fma.rn.f32 	%f98, %f96, %f97, %f95;
	ld.global.f32 	%f99, [%rd24+12];
	ld.global.f32 	%f100, [%rd31+12];
	fma.rn.f32 	%f111, %f99, %f100, %f98;
	add.s32 	%r46, %r46, 4;
$L__BB0_11:
	setp.eq.s32 	%p9, %r16, 0;
	@%p9 bra 	$L__BB0_14;
	add.s32 	%r41, %r46, %r4;
	mul.wide.u32 	%rd32, %r41, 4;
	add.s64 	%rd39, %rd1, %rd32;
	add.s32 	%r49, %r46, %r3;
	neg.s32 	%r48, %r16;
$L__BB0_13:
	.pragma "nounroll";
	mul.wide.s32 	%rd33, %r49, 4;
	add.s64 	%rd34, %rd1, %rd33;
	ld.global.f32 	%f101, [%rd34];
	ld.global.f32 	%f102, [%rd39];
	fma.rn.f32 	%f111, %f101, %f102, %f111;
	add.s64 	%rd39, %rd39, 4;
	add.s32 	%r49, %r49, 1;
	add.s32 	%r48, %r48, 1;
	setp.ne.s32 	%p10, %r48, 0;
	@%p10 bra 	$L__BB0_13;
$L__BB0_14:
	mad.lo.s32 	%r42, %r27, %r34, %r1;
	cvta.to.global.u64 	%rd35, %rd9;
	mul.wide.s32 	%rd36, %r42, 4;
	add.s64 	%rd37, %rd35, %rd36;
	st.global.f32 	[%rd37], %f111;
$L__BB0_15:
	ret;

}


// ===== COMPILED SASS (sm_100) =====

	.target	sm_100

	.elftype	@"ET_EXEC"


//--------------------- .note.nv.tkinfo           --------------------------
	.section	.note.nv.tkinfo,"",@"SHT_NOTE"
	.sectionflags	@"SHF_NOTE_NV_TKINFO"
	.tkinfo
        /*0018*/ 	.word	0x00000002
        /*0030*/ 	.string	""
        /*0030*/ 	.string	"ptxas"
        /*0030*/ 	.string	"Cuda compilation tools, release 13.0, V13.0.88"
        /*0030*/ 	.string	"Build cuda_13.0.r13.0/compiler.36424714_0"
        /*0030*/ 	.string	"-arch sm_100 -m 64 "



//--------------------- .note.nv.cuinfo           --------------------------
	.section	.note.nv.cuinfo,"",@"SHT_NOTE"
	.sectionflags	@"SHF_NOTE_NV_CUINFO"
        /*0018*/ 	.short	0x0002
        /*001a*/ 	.short	0x0064
        /*001c*/ 	.short	0x0082
	.zero		2


//--------------------- .nv.info                  --------------------------
	.section	.nv.info,"",@"SHT_CUDA_INFO"
	.align	4


	//----- nvinfo : EIATTR_REGCOUNT
	.align		4
        /*0000*/ 	.byte	0x04, 0x2f
        /*0002*/ 	.short	(.L_1 - .L_0)
	.align		4
.L_0:
        /*0004*/ 	.word	index@(_Z6kerneliiPKfPf)
        /*0008*/ 	.word	0x00000020


	//----- nvinfo : EIATTR_FRAME_SIZE
	.align		4
.L_1:
        /*000c*/ 	.byte	0x04, 0x11
        /*000e*/ 	.short	(.L_3 - .L_2)
	.align		4
.L_2:
        /*0010*/ 	.word	index@(_Z6kerneliiPKfPf)
        /*0014*/ 	.word	0x00000000


	//----- nvinfo : EIATTR_MIN_STACK_SIZE
	.align		4
.L_3:
        /*0018*/ 	.byte	0x04, 0x12
        /*001a*/ 	.short	(.L_5 - .L_4)
	.align		4
.L_4:
        /*001c*/ 	.word	index@(_Z6kerneliiPKfPf)
        /*0020*/ 	.word	0x00000000
.L_5:


//--------------------- .nv.compat                --------------------------
	.section	.nv.compat,"",@"SHT_CUDA_COMPAT_INFO"
	.align	4
        /*0000*/ 	.byte	0x02, 0x09, 0x00, 0x00, 0x02, 0x02, 0x01, 0x00, 0x02, 0x05, 0x05, 0x00, 0x03, 0x07, 0x01, 0x01
        /*0010*/ 	.byte	0x02, 0x03, 0x00, 0x00, 0x02, 0x06, 0x01, 0x00, 0x04, 0x0b, 0x08, 0x00, 0x09, 0x00, 0x00, 0x00
        /*0020*/ 	.byte	0x00, 0x00, 0x00, 0x00


//--------------------- .nv.info._Z6kerneliiPKfPf --------------------------
	.section	.nv.info._Z6kerneliiPKfPf,"",@"SHT_CUDA_INFO"
	.sectionflags	@""
	.align	4


	//----- nvinfo : EIATTR_CUDA_API_VERSION
	.align		4
        /*0000*/ 	.byte	0x04, 0x37
        /*0002*/ 	.short	(.L_7 - .L_6)
.L_6:
        /*0004*/ 	.word	0x00000082


	//----- nvinfo : EIATTR_KPARAM_INFO
	.align		4
.L_7:
        /*0008*/ 	.byte	0x04, 0x17
        /*000a*/ 	.short	(.L_9 - .L_8)
.L_8:
        /*000c*/ 	.word	0x00000000
        /*0010*/ 	.short	0x0003
        /*0012*/ 	.short	0x0010
        /*0014*/ 	.byte	0x00, 0xf5, 0x21, 0x00


	//----- nvinfo : EIATTR_KPARAM_INFO
	.align		4
.L_9:
        /*0018*/ 	.byte	0x04, 0x17
        /*001a*/ 	.short	(.L_11 - .L_10)
.L_10:
        /*001c*/ 	.word	0x00000000
        /*0020*/ 	.short	0x0002
        /*0022*/ 	.short	0x0008
        /*0024*/ 	.byte	0x00, 0xf5, 0x21, 0x00


	//----- nvinfo : EIATTR_KPARAM_INFO
	.align		4
.L_11:
        /*0028*/ 	.byte	0x04, 0x17
        /*002a*/ 	.short	(.L_13 - .L_12)
.L_12:
        /*002c*/ 	.word	0x00000000
        /*0030*/ 	.short	0x0001
        /*0032*/ 	.short	0x0004
        /*0034*/ 	.byte	0x00, 0xf0, 0x11, 0x00


	//----- nvinfo : EIATTR_KPARAM_INFO
	.align		4
.L_13:
        /*0038*/ 	.byte	0x04, 0x17
        /*003a*/ 	.short	(.L_15 - .L_14)
.L_14:
        /*003c*/ 	.word	0x00000000
        /*0040*/ 	.short	0x0000
        /*0042*/ 	.short	0x0000
        /*0044*/ 	.byte	0x00, 0xf0, 0x11, 0x00


	//----- nvinfo : EIATTR_SPARSE_MMA_MASK
	.align		4
.L_15:
        /*0048*/ 	.byte	0x03, 0x50
        /*004a*/ 	.short	0x0000


	//----- nvinfo : EIATTR_MAXREG_COUNT
	.align		4
        /*004c*/ 	.byte	0x03, 0x1b
        /*004e*/ 	.short	0x00ff


	//----- nvinfo : EIATTR_MERCURY_ISA_VERSION
	.align		4
        /*0050*/ 	.byte	0x03, 0x5f
        /*0052*/ 	.short	0x0101


	//----- nvinfo : EIATTR_VRC_CTA_INIT_COUNT
	.align		4
        /*0054*/ 	.byte	0x02, 0x4a
	.zero		1
	.zero		1


	//----- nvinfo : EIATTR_EXIT_INSTR_OFFSETS
	.align		4
        /*0058*/ 	.byte	0x04, 0x1c
        /*005a*/ 	.short	(.L_17 - .L_16)


	//   ....[0]....
.L_16:
        /*005c*/ 	.word	0x000000c0


	//   ....[1]....
        /*0060*/ 	.word	0x00000b70


	//----- nvinfo : EIATTR_CBANK_PARAM_SIZE
	.align		4
.L_17:
        /*0064*/ 	.byte	0x03, 0x19
        /*0066*/ 	.short	0x0018


	//----- nvinfo : EIATTR_PARAM_CBANK
	.align		4
        /*0068*/ 	.byte	0x04, 0x0a
        /*006a*/ 	.short	(.L_19 - .L_18)
	.align		4
.L_18:
        /*006c*/ 	.word	index@(.nv.constant0._Z6kerneliiPKfPf)
        /*0070*/ 	.short	0x0380
        /*0072*/ 	.short	0x0018


	//----- nvinfo : EIATTR_SW_WAR
	.align		4
.L_19:
        /*0074*/ 	.byte	0x04, 0x36
        /*0076*/ 	.short	(.L_21 - .L_20)
.L_20:
        /*0078*/ 	.word	0x00000008
.L_21:


//--------------------- .nv.callgraph             --------------------------
	.section	.nv.callgraph,"",@"SHT_CUDA_CALLGRAPH"
	.align	4
	.sectionentsize	8
	.align		4
        /*0000*/ 	.word	0x00000000
	.align		4
        /*0004*/ 	.word	0xffffffff
	.align		4
        /*0008*/ 	.word	0x00000000
	.align		4
        /*000c*/ 	.word	0xfffffffe
	.align		4
        /*0010*/ 	.word	0x00000000
	.align		4
        /*0014*/ 	.word	0xfffffffd
	.align		4
        /*0018*/ 	.word	0x00000000
	.align		4
        /*001c*/ 	.word	0xfffffffc


//--------------------- .text._Z6kerneliiPKfPf    --------------------------
	.section	.text._Z6kerneliiPKfPf,"ax",@progbits
	.align	128
        .global         _Z6kerneliiPKfPf
        .type           _Z6kerneliiPKfPf,@function
        .size           _Z6kerneliiPKfPf,(.L_x_7 - _Z6kerneliiPKfPf)
        .other          _Z6kerneliiPKfPf,@"STO_CUDA_ENTRY STV_DEFAULT"
_Z6kerneliiPKfPf:
.text._Z6kerneliiPKfPf:
[----:B------:R-:W-:Y:S01]  /*0000*/  LDC R1, c[0x0][0x37c] ;  /* 0x0000df00ff017b82 */ /* 0x000fe20000000800 */
[----:B------:R-:W0:Y:S01]  /*0010*/  S2R R0, SR_TID.X ;  /* 0x0000000000007919 */ /* 0x000e220000002100 */
[----:B------:R-:W0:Y:S01]  /*0020*/  LDCU UR4, c[0x0][0x360] ;  /* 0x00006c00ff0477ac */ /* 0x000e220008000800 */
[----:B------:R-:W0:Y:S01]  /*0030*/  S2R R3, SR_CTAID.X ;  /* 0x0000000000037919 */ /* 0x000e220000002500 */
[----:B------:R-:W1:Y:S01]  /*0040*/  LDCU UR5, c[0x0][0x364] ;  /* 0x00006c80ff0577ac */ /* 0x000e620008000800 */
[----:B------:R-:W1:Y:S01]  /*0050*/  S2R R9, SR_TID.Y ;  /* 0x0000000000097919 */ /* 0x000e620000002200 */
[----:B------:R-:W2:Y:S01]  /*0060*/  LDCU UR9, c[0x0][0x380] ;  /* 0x00007000ff0977ac */ /* 0x000ea20008000800 */
[----:B------:R-:W1:Y:S01]  /*0070*/  S2R R2, SR_CTAID.Y ;  /* 0x0000000000027919 */ /* 0x000e620000002600 */
[----:B0-----:R-:W-:Y:S02]  /*0080*/  IMAD R0, R3, UR4, R0 ;  /* 0x0000000403007c24 */ /* 0x001fe4000f8e0200 */
[----:B-1----:R-:W-:-:S05]  /*0090*/  IMAD R9, R2, UR5, R9 ;  /* 0x0000000502097c24 */ /* 0x002fca000f8e0209 */
[----:B------:R-:W-:-:S04]  /*00a0*/  VIMNMX R2, PT, PT, R0, R9, !PT ;  /* 0x0000000900027248 */ /* 0x000fc80007fe0100 */
[----:B--2---:R-:W-:-:S13]  /*00b0*/  ISETP.GE.AND P0, PT, R2, UR9, PT ;  /* 0x0000000902007c0c */ /* 0x004fda000bf06270 */
[----:B------:R-:W-:Y:S05]  /*00c0*/  @P0 EXIT ;  /* 0x000000000000094d */ /* 0x000fea0003800000 */
[----:B------:R-:W0:Y:S01]  /*00d0*/  LDCU UR6, c[0x0][0x384] ;  /* 0x00007080ff0677ac */ /* 0x000e220008000800 */
[----:B------:R-:W-:Y:S01]  /*00e0*/  HFMA2 R10, -RZ, RZ, 0, 0 ;  /* 0x00000000ff0a7431 */ /* 0x000fe200000001ff */
[----:B------:R-:W1:Y:S01]  /*00f0*/  LDCU.64 UR10, c[0x0][0x358] ;  /* 0x00006b00ff0a77ac */ /* 0x000e620008000a00 */
[----:B0-----:R-:W-:-:S09]  /*0100*/  UISETP.GE.AND UP0, UPT, UR6, 0x1, UPT ;  /* 0x000000010600788c */ /* 0x001fd2000bf06270 */
[----:B-1----:R-:W-:Y:S05]  /*0110*/  BRA.U !UP0, `(.L_x_0) ;  /* 0x0000000908847547 */ /* 0x002fea000b800000 */
[----:B------:R-:W-:Y:S02]  /*0120*/  UISETP.GE.U32.AND UP1, UPT, UR6, 0x10, UPT ;  /* 0x000000100600788c */ /* 0x000fe4000bf26070 */
[----:B------:R-:W-:Y:S01]  /*0130*/  IMAD R8, R0, UR6, RZ ;  /* 0x0000000600087c24 */ /* 0x000fe2000f8e02ff */
[----:B------:R-:W-:Y:S02]  /*0140*/  ULOP3.LUT UR7, UR6, 0xf, URZ, 0xc0, !UPT ;  /* 0x0000000f06077892 */ /* 0x000fe4000f8ec0ff */
[----:B------:R-:W-:Y:S01]  /*0150*/  IMAD R13, R9, UR6, RZ ;  /* 0x00000006090d7c24 */ /* 0x000fe2000f8e02ff */
[----:B------:R-:W-:Y:S01]  /*0160*/  MOV R10, RZ ;  /* 0x000000ff000a7202 */ /* 0x000fe20000000f00 */
[----:B------:R-:W-:Y:S01]  /*0170*/  UMOV UR4, URZ ;  /* 0x000000ff00047c82 */ /* 0x000fe20008000000 */
[----:B------:R-:W-:Y:S01]  /*0180*/  UISETP.NE.AND UP0, UPT, UR7, URZ, UPT ;  /* 0x000000ff0700728c */ /* 0x000fe2000bf05270 */
[----:B------:R-:W-:Y:S10]  /*0190*/  BRA.U !UP1, `(.L_x_1) ;  /* 0x0000000509047547 */ /* 0x000ff4000b800000 */
[----:B------:R-:W0:Y:S01]  /*01a0*/  LDCU.64 UR4, c[0x0][0x388] ;  /* 0x00007100ff0477ac */ /* 0x000e220008000a00 */
[----:B------:R-:W-:Y:S02]  /*01b0*/  MOV R10, RZ ;  /* 0x000000ff000a7202 */ /* 0x000fe40000000f00 */
[----:B------:R-:W-:Y:S01]  /*01c0*/  MOV R11, R8 ;  /* 0x00000008000b7202 */ /* 0x000fe20000000f00 */
[----:B0-----:R-:W-:-:S04]  /*01d0*/  UIADD3 UR4, UP1, UPT, UR4, 0x20, URZ ;  /* 0x0000002004047890 */ /* 0x001fc8000ff3e0ff */
[----:B------:R-:W-:Y:S02]  /*01e0*/  UIADD3.X UR5, UPT, UPT, URZ, UR5, URZ, UP1, !UPT ;  /* 0x00000005ff057290 */ /* 0x000fe40008ffe4ff */
[----:B------:R-:W-:Y:S01]  /*01f0*/  MOV R2, UR4 ;  /* 0x0000000400027c02 */ /* 0x000fe20008000f00 */
[----:B------:R-:W-:-:S03]  /*0200*/  ULOP3.LUT UR4, UR6, 0x7ffffff0, URZ, 0xc0, !UPT ;  /* 0x7ffffff006047892 */ /* 0x000fc6000f8ec0ff */
[----:B------:R-:W-:Y:S01]  /*0210*/  MOV R3, UR5 ;  /* 0x0000000500037c02 */ /* 0x000fe20008000f00 */
[----:B------:R-:W-:Y:S02]  /*0220*/  UIADD3 UR5, UPT, UPT, -UR4, URZ, URZ ;  /* 0x000000ff04057290 */ /* 0x000fe4000fffe1ff */
[----:B------:R-:W-:-:S10]  /*0230*/  IMAD.WIDE.U32 R4, R13, 0x4, R2 ;  /* 0x000000040d047825 */ /* 0x000fd400078e0002 */
.L_x_2:
[----:B------:R-:W-:Y:S01]  /*0240*/  IMAD.WIDE R6, R11, 0x4, R2 ;  /* 0x000000040b067825 */ /* 0x000fe200078e0202 */
[----:B------:R-:W2:Y:S04]  /*0250*/  LDG.E R12, desc[UR10][R4.64+-0x20] ;  /* 0xffffe00a040c7981 */ /* 0x000ea8000c1e1900 */
[----:B------:R-:W2:Y:S04]  /*0260*/  LDG.E R15, desc[UR10][R6.64+-0x20] ;  /* 0xffffe00a060f7981 */ /* 0x000ea8000c1e1900 */
[----:B------:R-:W3:Y:S04]  /*0270*/  LDG.E R24, desc[UR10][R4.64+-0x1c] ;  /* 0xffffe40a04187981 */ /* 0x000ee8000c1e1900 */
[----:B------:R-:W3:Y:S04]  /*0280*/  LDG.E R27, desc[UR10][R6.64+-0x1c] ;  /* 0xffffe40a061b7981 */ /* 0x000ee8000c1e1900 */
[----:B------:R-:W4:Y:S04]  /*0290*/  LDG.E R21, desc[UR10][R4.64+-0x18] ;  /* 0xffffe80a04157981 */ /* 0x000f28000c1e1900 */
[----:B------:R-:W4:Y:S04]  /*02a0*/  LDG.E R16, desc[UR10][R6.64+-0x18] ;  /* 0xffffe80a06107981 */ /* 0x000f28000c1e1900 */
[----:B------:R-:W5:Y:S04]  /*02b0*/  LDG.E R18, desc[UR10][R4.64+-0x14] ;  /* 0xffffec0a04127981 */ /* 0x000f68000c1e1900 */
[----:B------:R-:W5:Y:S04]  /*02c0*/  LDG.E R23, desc[UR10][R6.64+-0x14] ;  /* 0xffffec0a06177981 */ /* 0x000f68000c1e1900 */
[----:B------:R-:W5:Y:S04]  /*02d0*/  LDG.E R20, desc[UR10][R4.64+-0x10] ;  /* 0xfffff00a04147981 */ /* 0x000f68000c1e1900 */
[----:B------:R-:W5:Y:S04]  /*02e0*/  LDG.E R25, desc[UR10][R6.64+-0x10] ;  /* 0xfffff00a06197981 */ /* 0x000f68000c1e1900 */
[----:B------:R-:W5:Y:S04]  /*02f0*/  LDG.E R14, desc[UR10][R4.64+-0xc] ;  /* 0xfffff40a040e7981 */ /* 0x000f68000c1e1900 */
[----:B------:R-:W5:Y:S04]  /*0300*/  LDG.E R19, desc[UR10][R6.64+-0xc] ;  /* 0xfffff40a06137981 */ /* 0x000f68000c1e1900 */
[----:B------:R-:W5:Y:S04]  /*0310*/  LDG.E R17, desc[UR10][R6.64+-0x4] ;  /* 0xfffffc0a06117981 */ /* 0x000f68000c1e1900 */
[----:B------:R-:W5:Y:S01]  /*0320*/  LDG.E R29, desc[UR10][R4.64+0x1c] ;  /* 0x00001c0a041d7981 */ /* 0x000f62000c1e1900 */
[----:B--2---:R-:W-:-:S03]  /*0330*/  FFMA R22, R15, R12, R10 ;  /* 0x0000000c0f167223 */ /* 0x004fc6000000000a */
[----:B------:R-:W2:Y:S04]  /*0340*/  LDG.E R10, desc[UR10][R4.64+-0x8] ;  /* 0xfffff80a040a7981 */ /* 0x000ea8000c1e1900 */
[----:B------:R-:W2:Y:S04]  /*0350*/  LDG.E R15, desc[UR10][R6.64+-0x8] ;  /* 0xfffff80a060f7981 */ /* 0x000ea8000c1e1900 */
[----:B------:R-:W2:Y:S01]  /*0360*/  LDG.E R12, desc[UR10][R4.64+-0x4] ;  /* 0xfffffc0a040c7981 */ /* 0x000ea2000c1e1900 */
[----:B---3--:R-:W-:-:S03]  /*0370*/  FFMA R27, R27, R24, R22 ;  /* 0x000000181b1b7223 */ /* 0x008fc60000000016 */
[----:B------:R-:W3:Y:S01]  /*0380*/  LDG.E R24, desc[UR10][R6.64+0x1c] ;  /* 0x00001c0a06187981 */ /* 0x000ee2000c1e1900 */
[----:B----4-:R-:W-:-:S03]  /*0390*/  FFMA R22, R16, R21, R27 ;  /* 0x0000001510167223 */ /* 0x010fc6000000001b */
[----:B------:R-:W4:Y:S04]  /*03a0*/  LDG.E R21, desc[UR10][R4.64] ;  /* 0x0000000a04157981 */ /* 0x000f28000c1e1900 */
[----:B------:R-:W4:Y:S01]  /*03b0*/  LDG.E R16, desc[UR10][R6.64] ;  /* 0x0000000a06107981 */ /* 0x000f22000c1e1900 */
[----:B-----5:R-:W-:-:S03]  /*03c0*/  FFMA R22, R23, R18, R22 ;  /* 0x0000001217167223 */ /* 0x020fc60000000016 */
[----:B------:R-:W5:Y:S04]  /*03d0*/  LDG.E R23, desc[UR10][R4.64+0x4] ;  /* 0x0000040a04177981 */ /* 0x000f68000c1e1900 */
[----:B------:R-:W5:Y:S01]  /*03e0*/  LDG.E R18, desc[UR10][R6.64+0x4] ;  /* 0x0000040a06127981 */ /* 0x000f62000c1e1900 */
[----:B------:R-:W-:-:S03]  /*03f0*/  FFMA R22, R25, R20, R22 ;  /* 0x0000001419167223 */ /* 0x000fc60000000016 */
[----:B------:R-:W3:Y:S04]  /*0400*/  LDG.E R25, desc[UR10][R4.64+0x8] ;  /* 0x0000080a04197981 */ /* 0x000ee8000c1e1900 */
[----:B------:R-:W3:Y:S01]  /*0410*/  LDG.E R20, desc[UR10][R6.64+0x8] ;  /* 0x0000080a06147981 */ /* 0x000ee2000c1e1900 */
[----:B------:R-:W-:-:S03]  /*0420*/  FFMA R22, R19, R14, R22 ;  /* 0x0000000e13167223 */ /* 0x000fc60000000016 */
[----:B------:R-:W3:Y:S04]  /*0430*/  LDG.E R19, desc[UR10][R4.64+0xc] ;  /* 0x00000c0a04137981 */ /* 0x000ee8000c1e1900 */
[----:B------:R-:W3:Y:S04]  /*0440*/  LDG.E R14, desc[UR10][R6.64+0xc] ;  /* 0x00000c0a060e7981 */ /* 0x000ee8000c1e1900 */
[----:B------:R-:W3:Y:S01]  /*0450*/  LDG.E R27, desc[UR10][R4.64+0x14] ;  /* 0x0000140a041b7981 */ /* 0x000ee2000c1e1900 */
[----:B--2---:R-:W-:-:S03]  /*0460*/  FFMA R22, R15, R10, R22 ;  /* 0x0000000a0f167223 */ /* 0x004fc60000000016 */
[----:B------:R-:W2:Y:S04]  /*0470*/  LDG.E R10, desc[UR10][R4.64+0x10] ;  /* 0x0000100a040a7981 */ /* 0x000ea8000c1e1900 */
[----:B------:R-:W2:Y:S01]  /*0480*/  LDG.E R15, desc[UR10][R6.64+0x10] ;  /* 0x0000100a060f7981 */ /* 0x000ea2000c1e1900 */
[----:B------:R-:W-:-:S03]  /*0490*/  FFMA R26, R17, R12, R22 ;  /* 0x0000000c111a7223 */ /* 0x000fc60000000016 */
[----:B------:R-:W2:Y:S04]  /*04a0*/  LDG.E R22, desc[UR10][R6.64+0x14] ;  /* 0x0000140a06167981 */ /* 0x000ea8000c1e1900 */
[----:B------:R0:W2:Y:S04]  /*04b0*/  LDG.E R12, desc[UR10][R4.64+0x18] ;  /* 0x0000180a040c7981 */ /* 0x0000a8000c1e1900 */
[----:B------:R-:W2:Y:S01]  /*04c0*/  LDG.E R17, desc[UR10][R6.64+0x18] ;  /* 0x0000180a06117981 */ /* 0x000ea2000c1e1900 */
[----:B----4-:R-:W-:-:S04]  /*04d0*/  FFMA R21, R16, R21, R26 ;  /* 0x0000001510157223 */ /* 0x010fc8000000001a */
[----:B-----5:R-:W-:Y:S01]  /*04e0*/  FFMA R21, R18, R23, R21 ;  /* 0x0000001712157223 */ /* 0x020fe20000000015 */
[----:B------:R-:W-:-:S03]  /*04f0*/  UIADD3 UR5, UPT, UPT, UR5, 0x10, URZ ;  /* 0x0000001005057890 */ /* 0x000fc6000fffe0ff */
[----:B---3--:R-:W-:Y:S01]  /*0500*/  FFMA R21, R20, R25, R21 ;  /* 0x0000001914157223 */ /* 0x008fe20000000015 */
[----:B------:R-:W-:-:S03]  /*0510*/  UISETP.NE.AND UP1, UPT, UR5, URZ, UPT ;  /* 0x000000ff0500728c */ /* 0x000fc6000bf25270 */
[----:B------:R-:W-:Y:S01]  /*0520*/  FFMA R14, R14, R19, R21 ;  /* 0x000000130e0e7223 */ /* 0x000fe20000000015 */
[----:B0-----:R-:W-:Y:S02]  /*0530*/  IADD3 R4, P0, PT, R4, 0x40, RZ ;  /* 0x0000004004047810 */ /* 0x001fe40007f1e0ff */
[----:B------:R-:W-:Y:S02]  /*0540*/  IADD3 R11, PT, PT, R11, 0x10, RZ ;  /* 0x000000100b0b7810 */ /* 0x000fe40007ffe0ff */
[----:B------:R-:W-:Y:S01]  /*0550*/  IADD3.X R5, PT, PT, RZ, R5, RZ, P0, !PT ;  /* 0x00000005ff057210 */ /* 0x000fe200007fe4ff */
[----:B--2---:R-:W-:-:S04]  /*0560*/  FFMA R15, R15, R10, R14 ;  /* 0x0000000a0f0f7223 */ /* 0x004fc8000000000e */
[----:B------:R-:W-:-:S04]  /*0570*/  FFMA R22, R22, R27, R15 ;  /* 0x0000001b16167223 */ /* 0x000fc8000000000f */
[----:B------:R-:W-:-:S04]  /*0580*/  FFMA R17, R17, R12, R22 ;  /* 0x0000000c11117223 */ /* 0x000fc80000000016 */
[----:B------:R-:W-:Y:S01]  /*0590*/  FFMA R10, R24, R29, R17 ;  /* 0x0000001d180a7223 */ /* 0x000fe20000000011 */
[----:B------:R-:W-:Y:S06]  /*05a0*/  BRA.U UP1, `(.L_x_2) ;  /* 0xfffffffd01247547 */ /* 0x000fec000b83ffff */
.L_x_1:
[----:B------:R-:W-:Y:S05]  /*05b0*/  BRA.U !UP0, `(.L_x_0) ;  /* 0x00000005085c7547 */ /* 0x000fea000b800000 */
[----:B------:R-:W-:Y:S02]  /*05c0*/  UISETP.GE.U32.AND UP0, UPT, UR7, 0x8, UPT ;  /* 0x000000080700788c */ /* 0x000fe4000bf06070 */
[----:B------:R-:W-:-:S04]  /*05d0*/  ULOP3.LUT UR8, UR6, 0x7, URZ, 0xc0, !UPT ;  /* 0x0000000706087892 */ /* 0x000fc8000f8ec0ff */
[----:B------:R-:W-:-:S03]  /*05e0*/  UISETP.NE.AND UP1, UPT, UR8, URZ, UPT ;  /* 0x000000ff0800728c */ /* 0x000fc6000bf25270 */
[----:B------:R-:W-:Y:S08]  /*05f0*/  BRA.U !UP0, `(.L_x_3) ;  /* 0x00000001088c7547 */ /* 0x000ff0000b800000 */
[----:B------:R-:W0:Y:S01]  /*0600*/  LDC.64 R4, c[0x0][0x388] ;  /* 0x0000e200ff047b82 */ /* 0x000e220000000a00 */
[----:B------:R-:W1:Y:S01]  /*0610*/  LDCU.64 UR12, c[0x0][0x388] ;  /* 0x00007100ff0c77ac */ /* 0x000e620008000a00 */
[C---:B------:R-:W-:Y:S02]  /*0620*/  IADD3 R7, PT, PT, R13.reuse, UR4, RZ ;  /* 0x000000040d077c10 */ /* 0x040fe4000fffe0ff */
[----:B------:R-:W-:Y:S02]  /*0630*/  IADD3 R11, P0, PT, R13, UR4, RZ ;  /* 0x000000040d0b7c10 */ /* 0x000fe4000ff1e0ff */
[----:B------:R-:W-:Y:S02]  /*0640*/  IADD3 R3, PT, PT, R8, UR4, RZ ;  /* 0x0000000408037c10 */ /* 0x000fe4000fffe0ff */
[----:B------:R-:W-:Y:S02]  /*0650*/  IADD3.X R12, PT, PT, RZ, RZ, RZ, P0, !PT ;  /* 0x000000ffff0c7210 */ /* 0x000fe400007fe4ff */
[----:B-1----:R-:W-:Y:S01]  /*0660*/  LEA R2, P0, R11, UR12, 0x2 ;  /* 0x0000000c0b027c11 */ /* 0x002fe2000f8010ff */
[----:B0-----:R-:W-:-:S04]  /*0670*/  IMAD.WIDE.U32 R6, R7, 0x4, R4 ;  /* 0x0000000407067825 */ /* 0x001fc800078e0004 */
[----:B------:R-:W-:Y:S01]  /*0680*/  IMAD.WIDE R4, R3, 0x4, R4 ;  /* 0x0000000403047825 */ /* 0x000fe200078e0204 */
[----:B------:R-:W-:Y:S01]  /*0690*/  LEA.HI.X R3, R11, UR13, R12, 0x2, P0 ;  /* 0x0000000d0b037c11 */ /* 0x000fe200080f140c */
        /* <DEDUP_REMOVED lines=16> */
[----:B------:R-:W-:Y:S01]  /*07a0*/  UIADD3 UR4, UPT, UPT, UR4, 0x8, URZ ;  /* 0x0000000804047890 */ /* 0x000fe2000fffe0ff */
[----:B--2---:R-:W-:-:S04]  /*07b0*/  FFMA R14, R17, R14, R10 ;  /* 0x0000000e110e7223 */ /* 0x004fc8000000000a */
[----:B---3--:R-:W-:-:S04]  /*07c0*/  FFMA R14, R19, R16, R14 ;  /* 0x00000010130e7223 */ /* 0x008fc8000000000e */
[----:B----4-:R-:W-:-:S04]  /*07d0*/  FFMA R14, R21, R18, R14 ;  /* 0x00000012150e7223 */ /* 0x010fc8000000000e */
[----:B-----5:R-:W-:-:S04]  /*07e0*/  FFMA R14, R23, R20, R14 ;  /* 0x00000014170e7223 */ /* 0x020fc8000000000e */
[----:B------:R-:W-:-:S04]  /*07f0*/  FFMA R25, R25, R22, R14 ;  /* 0x0000001619197223 */ /* 0x000fc8000000000e */
[----:B------:R-:W-:-:S04]  /*0800*/  FFMA R15, R12, R15, R25 ;  /* 0x0000000f0c0f7223 */ /* 0x000fc80000000019 */
[----:B------:R-:W-:-:S04]  /*0810*/  FFMA R6, R6, R7, R15 ;  /* 0x0000000706067223 */ /* 0x000fc8000000000f */
[----:B------:R-:W-:-:S07]  /*0820*/  FFMA R10, R27, R11, R6 ;  /* 0x0000000b1b0a7223 */ /* 0x000fce0000000006 */
.L_x_3:
        /* <DEDUP_REMOVED lines=22> */
[----:B------:R-:W5:Y:S01]  /*0990*/  LDG.E R18, desc[UR10][R4.64+0xc] ;  /* 0x00000c0a04127981 */ /* 0x000f62000c1e1900 */
[----:B------:R-:W-:Y:S01]  /*09a0*/  UIADD3 UR4, UPT, UPT, UR4, 0x4, URZ ;  /* 0x0000000404047890 */ /* 0x000fe2000fffe0ff */
[----:B--2---:R-:W-:-:S04]  /*09b0*/  FFMA R11, R11, R6, R10 ;  /* 0x000000060b0b7223 */ /* 0x004fc8000000000a */
[----:B---3--:R-:W-:-:S04]  /*09c0*/  FFMA R11, R12, R14, R11 ;  /* 0x0000000e0c0b7223 */ /* 0x008fc8000000000b */
[----:B----4-:R-:W-:-:S04]  /*09d0*/  FFMA R11, R16, R15, R11 ;  /* 0x0000000f100b7223 */ /* 0x010fc8000000000b */
[----:B-----5:R-:W-:-:S07]  /*09e0*/  FFMA R10, R18, R17, R11 ;  /* 0x00000011120a7223 */ /* 0x020fce000000000b */
.L_x_4:
[----:B------:R-:W-:Y:S05]  /*09f0*/  BRA.U !UP1, `(.L_x_0) ;  /* 0x00000001094c7547 */ /* 0x000fea000b800000 */
[----:B------:R-:W0:Y:S01]  /*0a00*/  LDC.64 R2, c[0x0][0x388] ;  /* 0x0000e200ff027b82 */ /* 0x000e220000000a00 */
[----:B------:R-:W-:Y:S01]  /*0a10*/  IADD3 R5, PT, PT, R13, UR4, RZ ;  /* 0x000000040d057c10 */ /* 0x000fe2000fffe0ff */
[----:B------:R-:W-:Y:S01]  /*0a20*/  UIADD3 UR5, UPT, UPT, -UR5, URZ, URZ ;  /* 0x000000ff05057290 */ /* 0x000fe2000fffe1ff */
[----:B------:R-:W-:-:S03]  /*0a30*/  IADD3 R11, PT, PT, R8, UR4, RZ ;  /* 0x00000004080b7c10 */ /* 0x000fc6000fffe0ff */
[----:B0-----:R-:W-:-:S03]  /*0a40*/  IMAD.WIDE.U32 R4, R5, 0x4, R2 ;  /* 0x0000000405047825 */ /* 0x001fc600078e0002 */
[----:B------:R-:W-:Y:S02]  /*0a50*/  MOV R12, R4 ;  /* 0x00000004000c7202 */ /* 0x000fe40000000f00 */
[----:B------:R-:W-:-:S07]  /*0a60*/  MOV R13, R5 ;  /* 0x00000005000d7202 */ /* 0x000fce0000000f00 */
.L_x_5:
[----:B------:R-:W-:Y:S01]  /*0a70*/  IMAD.WIDE R4, R11, 0x4, R2 ;  /* 0x000000040b047825 */ /* 0x000fe200078e0202 */
[----:B------:R-:W-:Y:S02]  /*0a80*/  MOV R6, R12 ;  /* 0x0000000c00067202 */ /* 0x000fe40000000f00 */
[----:B------:R-:W-:-:S03]  /*0a90*/  MOV R7, R13 ;  /* 0x0000000d00077202 */ /* 0x000fc60000000f00 */
[----:B------:R-:W2:Y:S04]  /*0aa0*/  LDG.E R5, desc[UR10][R4.64] ;  /* 0x0000000a04057981 */ /* 0x000ea8000c1e1900 */
[----:B------:R-:W2:Y:S01]  /*0ab0*/  LDG.E R6, desc[UR10][R6.64] ;  /* 0x0000000a06067981 */ /* 0x000ea2000c1e1900 */
[----:B------:R-:W-:Y:S01]  /*0ac0*/  UIADD3 UR5, UPT, UPT, UR5, 0x1, URZ ;  /* 0x0000000105057890 */ /* 0x000fe2000fffe0ff */
[----:B------:R-:W-:Y:S02]  /*0ad0*/  IADD3 R12, P0, PT, R12, 0x4, RZ ;  /* 0x000000040c0c7810 */ /* 0x000fe40007f1e0ff */
[----:B------:R-:W-:Y:S01]  /*0ae0*/  IADD3 R11, PT, PT, R11, 0x1, RZ ;  /* 0x000000010b0b7810 */ /* 0x000fe20007ffe0ff */
[----:B------:R-:W-:Y:S01]  /*0af0*/  UISETP.NE.AND UP0, UPT, UR5, URZ, UPT ;  /* 0x000000ff0500728c */ /* 0x000fe2000bf05270 */
[----:B------:R-:W-:Y:S01]  /*0b00*/  IADD3.X R13, PT, PT, RZ, R13, RZ, P0, !PT ;  /* 0x0000000dff0d7210 */ /* 0x000fe200007fe4ff */
[----:B--2---:R-:W-:-:S07]  /*0b10*/  FFMA R10, R5, R6, R10 ;  /* 0x00000006050a7223 */ /* 0x004fce000000000a */
[----:B------:R-:W-:Y:S05]  /*0b20*/  BRA.U UP0, `(.L_x_5) ;  /* 0xfffffffd00d07547 */ /* 0x000fea000b83ffff */
.L_x_0:
[----:B------:R-:W0:Y:S01]  /*0b30*/  LDC.64 R2, c[0x0][0x390] ;  /* 0x0000e400ff027b82 */ /* 0x000e220000000a00 */
[----:B------:R-:W-:-:S04]  /*0b40*/  IMAD R9, R9, UR9, R0 ;  /* 0x0000000909097c24 */ /* 0x000fc8000f8e0200 */
[----:B0-----:R-:W-:-:S05]  /*0b50*/  IMAD.WIDE R2, R9, 0x4, R2 ;  /* 0x0000000409027825 */ /* 0x001fca00078e0202 */
[----:B------:R-:W-:Y:S01]  /*0b60*/  STG.E desc[UR10][R2.64], R10 ;  /* 0x0000000a02007986 */ /* 0x000fe2000c10190a */
[----:B------:R-:W-:Y:S05]  /*0b70*/  EXIT ;  /* 0x000000000000794d */ /* 0x000fea0003800000 */
.L_x_6:
[----:B------:R-:W-:-:S00]  /*0b80*/  BRA `(.L_x_6) ;  /* 0xfffffffc00fc7947 */ /* 0x000fc0000383ffff */
[----:B------:R-:W-:-:S00]  /*0b90*/  NOP ;  /* 0x0000000000007918 */ /* 0x000fc00000000000 */
        /* <DEDUP_REMOVED lines=14> */
.L_x_7:


//--------------------- .nv.shared.reserved.0     --------------------------
	.section	.nv.shared.reserved.0,"aw",@nobits
	.weak		__nv_reservedSMEM_offset_0_alias
	.size		__nv_reservedSMEM_offset_0_alias, 0, 64
	.other		__nv_reservedSMEM_offset_0_alias,@"STO_CUDA_RESERVED_SHARED STV_DEFAULT"
__nv_reservedSMEM_offset_0_alias:
	.zero		0
	.zero		64


//--------------------- .nv.constant0._Z6kerneliiPKfPf --------------------------
	.section	.nv.constant0._Z6kerneliiPKfPf,"a",@progbits
	.sectionflags	@""
	.align	4
.nv.constant0._Z6kerneliiPKfPf:
	.zero		920


//--------------------- SYMBOLS --------------------------

	.type		.nv.reservedSmem.offset0,@object
	.size		.nv.reservedSmem.offset0,0x4
